//
// Generated by NVIDIA NVVM Compiler
//
// Compiler Build ID: CL-36424714
// Cuda compilation tools, release 13.0, V13.0.88
// Based on NVVM 20.0.0
//

.version 9.0
.target sm_100
.address_size 64

	// .globl	_Z6matmulPfS_S_ii
// _ZZ6matmulPfS_S_iiE8shared_0 has been demoted

.visible .entry _Z6matmulPfS_S_ii(
	.param .u64 .ptr .align 1 _Z6matmulPfS_S_ii_param_0,
	.param .u64 .ptr .align 1 _Z6matmulPfS_S_ii_param_1,
	.param .u64 .ptr .align 1 _Z6matmulPfS_S_ii_param_2,
	.param .u32 _Z6matmulPfS_S_ii_param_3,
	.param .u32 _Z6matmulPfS_S_ii_param_4
)
{
	.reg .pred 	%p<3>;
	.reg .b32 	%r<43>;
	.reg .b32 	%f<56>;
	.reg .b64 	%rd<51>;
	// demoted variable
	.shared .align 4 .b8 _ZZ6matmulPfS_S_iiE8shared_0[64];
	ld.param.u64 	%rd5, [_Z6matmulPfS_S_ii_param_0];
	ld.param.u64 	%rd6, [_Z6matmulPfS_S_ii_param_1];
	ld.param.u64 	%rd7, [_Z6matmulPfS_S_ii_param_2];
	ld.param.u32 	%r7, [_Z6matmulPfS_S_ii_param_3];
	setp.lt.s32 	%p1, %r7, 1;
	mov.f32 	%f55, 0f00000000;
	@%p1 bra 	$L__BB0_3;
	cvta.to.global.u64 	%rd1, %rd6;
	mov.u32 	%r9, %ctaid.y;
	mov.u32 	%r10, %tid.y;
	mov.u32 	%r11, %tid.x;
	shl.b32 	%r12, %r11, 2;
	mov.u32 	%r13, _ZZ6matmulPfS_S_iiE8shared_0;
	add.s32 	%r1, %r13, %r12;
	mov.u32 	%r14, %ctaid.x;
	shl.b32 	%r15, %r14, 4;
	add.s32 	%r16, %r11, %r15;
	add.s32 	%r41, %r16, 16384;
	cvt.u64.u32 	%rd8, %r10;
	cvt.u64.u32 	%rd9, %r9;
	add.s64 	%rd10, %rd8, %rd9;
	shl.b64 	%rd11, %rd10, 13;
	mul.wide.u32 	%rd12, %r11, 4;
	or.b64  	%rd13, %rd11, %rd12;
	cvta.to.global.u64 	%rd14, %rd5;
	add.s64 	%rd50, %rd14, %rd13;
	mov.b32 	%r42, 0;
	mov.f32 	%f55, 0f00000000;
$L__BB0_2:
	ld.global.f32 	%f6, [%rd50];
	st.shared.f32 	[%r1], %f6;
	bar.sync 	0;
	ld.shared.f32 	%f7, [_ZZ6matmulPfS_S_iiE8shared_0];
	add.s32 	%r17, %r41, -16384;
	mul.wide.u32 	%rd15, %r17, 4;
	add.s64 	%rd16, %rd1, %rd15;
	ld.global.f32 	%f8, [%rd16];
	fma.rn.f32 	%f9, %f7, %f8, %f55;
	ld.shared.f32 	%f10, [_ZZ6matmulPfS_S_iiE8shared_0+4];
	add.s32 	%r18, %r41, -14336;
	mul.wide.u32 	%rd17, %r18, 4;
	add.s64 	%rd18, %rd1, %rd17;
	ld.global.f32 	%f11, [%rd18];
	fma.rn.f32 	%f12, %f10, %f11, %f9;
	ld.shared.f32 	%f13, [_ZZ6matmulPfS_S_iiE8shared_0+8];
	add.s32 	%r19, %r41, -12288;
	mul.wide.u32 	%rd19, %r19, 4;
	add.s64 	%rd20, %rd1, %rd19;
	ld.global.f32 	%f14, [%rd20];
	fma.rn.f32 	%f15, %f13, %f14, %f12;
	ld.shared.f32 	%f16, [_ZZ6matmulPfS_S_iiE8shared_0+12];
	add.s32 	%r20, %r41, -10240;
	mul.wide.u32 	%rd21, %r20, 4;
	add.s64 	%rd22, %rd1, %rd21;
	ld.global.f32 	%f17, [%rd22];
	fma.rn.f32 	%f18, %f16, %f17, %f15;
	ld.shared.f32 	%f19, [_ZZ6matmulPfS_S_iiE8shared_0+16];
	add.s32 	%r21, %r41, -8192;
	mul.wide.u32 	%rd23, %r21, 4;
	add.s64 	%rd24, %rd1, %rd23;
	ld.global.f32 	%f20, [%rd24];
	fma.rn.f32 	%f21, %f19, %f20, %f18;
	ld.shared.f32 	%f22, [_ZZ6matmulPfS_S_iiE8shared_0+20];
	add.s32 	%r22, %r41, -6144;
	mul.wide.u32 	%rd25, %r22, 4;
	add.s64 	%rd26, %rd1, %rd25;
	ld.global.f32 	%f23, [%rd26];
	fma.rn.f32 	%f24, %f22, %f23, %f21;
	ld.shared.f32 	%f25, [_ZZ6matmulPfS_S_iiE8shared_0+24];
	add.s32 	%r23, %r41, -4096;
	mul.wide.u32 	%rd27, %r23, 4;
	add.s64 	%rd28, %rd1, %rd27;
	ld.global.f32 	%f26, [%rd28];
	fma.rn.f32 	%f27, %f25, %f26, %f24;
	ld.shared.f32 	%f28, [_ZZ6matmulPfS_S_iiE8shared_0+28];
	add.s32 	%r24, %r41, -2048;
	mul.wide.u32 	%rd29, %r24, 4;
	add.s64 	%rd30, %rd1, %rd29;
	ld.global.f32 	%f29, [%rd30];
	fma.rn.f32 	%f30, %f28, %f29, %f27;
	ld.shared.f32 	%f31, [_ZZ6matmulPfS_S_iiE8shared_0+32];
	add.s32 	%r25, %r41, 14336;
	mul.wide.u32 	%rd31, %r41, 4;
	add.s64 	%rd32, %rd1, %rd31;
	ld.global.f32 	%f32, [%rd32];
	fma.rn.f32 	%f33, %f31, %f32, %f30;
	ld.shared.f32 	%f34, [_ZZ6matmulPfS_S_iiE8shared_0+36];
	add.s32 	%r26, %r41, 2048;
	mul.wide.u32 	%rd33, %r26, 4;
	add.s64 	%rd34, %rd1, %rd33;
	ld.global.f32 	%f35, [%rd34];
	fma.rn.f32 	%f36, %f34, %f35, %f33;
	ld.shared.f32 	%f37, [_ZZ6matmulPfS_S_iiE8shared_0+40];
	add.s32 	%r27, %r41, 4096;
	mul.wide.u32 	%rd35, %r27, 4;
	add.s64 	%rd36, %rd1, %rd35;
	ld.global.f32 	%f38, [%rd36];
	fma.rn.f32 	%f39, %f37, %f38, %f36;
	ld.shared.f32 	%f40, [_ZZ6matmulPfS_S_iiE8shared_0+44];
	add.s32 	%r28, %r41, 6144;
	mul.wide.u32 	%rd37, %r28, 4;
	add.s64 	%rd38, %rd1, %rd37;
	ld.global.f32 	%f41, [%rd38];
	fma.rn.f32 	%f42, %f40, %f41, %f39;
	ld.shared.f32 	%f43, [_ZZ6matmulPfS_S_iiE8shared_0+48];
	add.s32 	%r29, %r41, 8192;
	mul.wide.u32 	%rd39, %r29, 4;
	add.s64 	%rd40, %rd1, %rd39;
	ld.global.f32 	%f44, [%rd40];
	fma.rn.f32 	%f45, %f43, %f44, %f42;
	ld.shared.f32 	%f46, [_ZZ6matmulPfS_S_iiE8shared_0+52];
	add.s32 	%r30, %r41, 10240;
	mul.wide.u32 	%rd41, %r30, 4;
	add.s64 	%rd42, %rd1, %rd41;
	ld.global.f32 	%f47, [%rd42];
	fma.rn.f32 	%f48, %f46, %f47, %f45;
	ld.shared.f32 	%f49, [_ZZ6matmulPfS_S_iiE8shared_0+56];
	add.s32 	%r31, %r41, 12288;
	mul.wide.u32 	%rd43, %r31, 4;
	add.s64 	%rd44, %rd1, %rd43;
	ld.global.f32 	%f50, [%rd44];
	fma.rn.f32 	%f51, %f49, %f50, %f48;
	ld.shared.f32 	%f52, [_ZZ6matmulPfS_S_iiE8shared_0+60];
	mul.wide.u32 	%rd45, %r25, 4;
	add.s64 	%rd46, %rd1, %rd45;
	ld.global.f32 	%f53, [%rd46];
	fma.rn.f32 	%f55, %f52, %f53, %f51;
	bar.sync 	0;
	add.s32 	%r42, %r42, 16;
	add.s32 	%r41, %r41, 32768;
	add.s64 	%rd50, %rd50, 64;
	setp.lt.s32 	%p2, %r42, %r7;
	@%p2 bra 	$L__BB0_2;
$L__BB0_3:
	cvta.to.global.u64 	%rd47, %rd7;
	mov.u32 	%r32, %ctaid.y;
	mov.u32 	%r33, %tid.y;
	add.s32 	%r34, %r32, %r33;
	shl.b32 	%r35, %r34, 11;
	mov.u32 	%r36, %ctaid.x;
	shl.b32 	%r37, %r36, 4;
	mov.u32 	%r38, %tid.x;
	add.s32 	%r39, %r37, %r38;
	add.s32 	%r40, %r35, %r39;
	mul.wide.u32 	%rd48, %r40, 4;
	add.s64 	%rd49, %rd47, %rd48;
	st.global.f32 	[%rd49], %f55;
	ret;

}


// ===== COMPILED SASS (sm_100) =====

	.target	sm_100

	.elftype	@"ET_EXEC"


//--------------------- .note.nv.tkinfo           --------------------------
	.section	.note.nv.tkinfo,"",@"SHT_NOTE"
	.sectionflags	@"SHF_NOTE_NV_TKINFO"
	.tkinfo
        /*0018*/ 	.word	0x00000002
        /*0030*/ 	.string	""
        /*0030*/ 	.string	"ptxas"
        /*0030*/ 	.string	"Cuda compilation tools, release 13.0, V13.0.88"
        /*0030*/ 	.string	"Build cuda_13.0.r13.0/compiler.36424714_0"
        /*0030*/ 	.string	"-arch sm_100 -m 64 "



//--------------------- .note.nv.cuinfo           --------------------------
	.section	.note.nv.cuinfo,"",@"SHT_NOTE"
	.sectionflags	@"SHF_NOTE_NV_CUINFO"
        /*0018*/ 	.short	0x0002
        /*001a*/ 	.short	0x0064
        /*001c*/ 	.short	0x0082
	.zero		2


//--------------------- .nv.info                  --------------------------
	.section	.nv.info,"",@"SHT_CUDA_INFO"
	.align	4


	//----- nvinfo : EIATTR_REGCOUNT
	.align		4
        /*0000*/ 	.byte	0x04, 0x2f
        /*0002*/ 	.short	(.L_1 - .L_0)
	.align		4
.L_0:
        /*0004*/ 	.word	index@(_Z6matmulPfS_S_ii)
        /*0008*/ 	.word	0x00000020


	//----- nvinfo : EIATTR_FRAME_SIZE
	.align		4
.L_1:
        /*000c*/ 	.byte	0x04, 0x11
        /*000e*/ 	.short	(.L_3 - .L_2)
	.align		4
.L_2:
        /*0010*/ 	.word	index@(_Z6matmulPfS_S_ii)
        /*0014*/ 	.word	0x00000000


	//----- nvinfo : EIATTR_MIN_STACK_SIZE
	.align		4
.L_3:
        /*0018*/ 	.byte	0x04, 0x12
        /*001a*/ 	.short	(.L_5 - .L_4)
	.align		4
.L_4:
        /*001c*/ 	.word	index@(_Z6matmulPfS_S_ii)
        /*0020*/ 	.word	0x00000000
.L_5:


//--------------------- .nv.compat                --------------------------
	.section	.nv.compat,"",@"SHT_CUDA_COMPAT_INFO"
	.align	4
        /*0000*/ 	.byte	0x02, 0x09, 0x00, 0x00, 0x02, 0x02, 0x01, 0x00, 0x02, 0x05, 0x05, 0x00, 0x03, 0x07, 0x01, 0x01
        /*0010*/ 	.byte	0x02, 0x03, 0x00, 0x00, 0x02, 0x06, 0x01, 0x00, 0x04, 0x0b, 0x08, 0x00, 0x09, 0x00, 0x00, 0x00
        /*0020*/ 	.byte	0x00, 0x00, 0x00, 0x00


//--------------------- .nv.info._Z6matmulPfS_S_ii --------------------------
	.section	.nv.info._Z6matmulPfS_S_ii,"",@"SHT_CUDA_INFO"
	.sectionflags	@""
	.align	4


	//----- nvinfo : EIATTR_CUDA_API_VERSION
	.align		4
        /*0000*/ 	.byte	0x04, 0x37
        /*0002*/ 	.short	(.L_7 - .L_6)
.L_6:
        /*0004*/ 	.word	0x00000082


	//----- nvinfo : EIATTR_KPARAM_INFO
	.align		4
.L_7:
        /*0008*/ 	.byte	0x04, 0x17
        /*000a*/ 	.short	(.L_9 - .L_8)
.L_8:
        /*000c*/ 	.word	0x00000000
        /*0010*/ 	.short	0x0004
        /*0012*/ 	.short	0x001c
        /*0014*/ 	.byte	0x00, 0xf0, 0x11, 0x00


	//----- nvinfo : EIATTR_KPARAM_INFO
	.align		4
.L_9:
        /*0018*/ 	.byte	0x04, 0x17
        /*001a*/ 	.short	(.L_11 - .L_10)
.L_10:
        /*001c*/ 	.word	0x00000000
        /*0020*/ 	.short	0x0003
        /*0022*/ 	.short	0x0018
        /*0024*/ 	.byte	0x00, 0xf0, 0x11, 0x00


	//----- nvinfo : EIATTR_KPARAM_INFO
	.align		4
.L_11:
        /*0028*/ 	.byte	0x04, 0x17
        /*002a*/ 	.short	(.L_13 - .L_12)
.L_12:
        /*002c*/ 	.word	0x00000000
        /*0030*/ 	.short	0x0002
        /*0032*/ 	.short	0x0010
        /*0034*/ 	.byte	0x00, 0xf5, 0x21, 0x00


	//----- nvinfo : EIATTR_KPARAM_INFO
	.align		4
.L_13:
        /*0038*/ 	.byte	0x04, 0x17
        /*003a*/ 	.short	(.L_15 - .L_14)
.L_14:
        /*003c*/ 	.word	0x00000000
        /*0040*/ 	.short	0x0001
        /*0042*/ 	.short	0x0008
        /*0044*/ 	.byte	0x00, 0xf5, 0x21, 0x00


	//----- nvinfo : EIATTR_KPARAM_INFO
	.align		4
.L_15:
        /*0048*/ 	.byte	0x04, 0x17
        /*004a*/ 	.short	(.L_17 - .L_16)
.L_16:
        /*004c*/ 	.word	0x00000000
        /*0050*/ 	.short	0x0000
        /*0052*/ 	.short	0x0000
        /*0054*/ 	.byte	0x00, 0xf5, 0x21, 0x00


	//----- nvinfo : EIATTR_SPARSE_MMA_MASK
	.align		4
.L_17:
        /*0058*/ 	.byte	0x03, 0x50
        /*005a*/ 	.short	0x0000


	//----- nvinfo : EIATTR_MAXREG_COUNT
	.align		4
        /*005c*/ 	.byte	0x03, 0x1b
        /*005e*/ 	.short	0x00ff


	//----- nvinfo : EIATTR_NUM_BARRIERS
	.align		4
        /*0060*/ 	.byte	0x02, 0x4c
        /*0062*/ 	.byte	0x01
	.zero		1


	//----- nvinfo : EIATTR_MERCURY_ISA_VERSION
	.align		4
        /*0064*/ 	.byte	0x03, 0x5f
        /*0066*/ 	.short	0x0101


	//----- nvinfo : EIATTR_VRC_CTA_INIT_COUNT
	.align		4
        /*0068*/ 	.byte	0x02, 0x4a
	.zero		1
	.zero		1


	//----- nvinfo : EIATTR_EXIT_INSTR_OFFSETS
	.align		4
        /*006c*/ 	.byte	0x04, 0x1c
        /*006e*/ 	.short	(.L_19 - .L_18)


	//   ....[0]....
.L_18:
        /*0070*/ 	.word	0x00000740


	//----- nvinfo : EIATTR_CBANK_PARAM_SIZE
	.align		4
.L_19:
        /*0074*/ 	.byte	0x03, 0x19
        /*0076*/ 	.short	0x0020


	//----- nvinfo : EIATTR_PARAM_CBANK
	.align		4
        /*0078*/ 	.byte	0x04, 0x0a
        /*007a*/ 	.short	(.L_21 - .L_20)
	.align		4
.L_20:
        /*007c*/ 	.word	index@(.nv.constant0._Z6matmulPfS_S_ii)
        /*0080*/ 	.short	0x0380
        /*0082*/ 	.short	0x0020


	//----- nvinfo : EIATTR_SW_WAR
	.align		4
.L_21:
        /*0084*/ 	.byte	0x04, 0x36
        /*0086*/ 	.short	(.L_23 - .L_22)
.L_22:
        /*0088*/ 	.word	0x00000008
.L_23:


//--------------------- .nv.callgraph             --------------------------
	.section	.nv.callgraph,"",@"SHT_CUDA_CALLGRAPH"
	.align	4
	.sectionentsize	8
	.align		4
        /*0000*/ 	.word	0x00000000
	.align		4
        /*0004*/ 	.word	0xffffffff
	.align		4
        /*0008*/ 	.word	0x00000000
	.align		4
        /*000c*/ 	.word	0xfffffffe
	.align		4
        /*0010*/ 	.word	0x00000000
	.align		4
        /*0014*/ 	.word	0xfffffffd
	.align		4
        /*0018*/ 	.word	0x00000000
	.align		4
        /*001c*/ 	.word	0xfffffffc


//--------------------- .text._Z6matmulPfS_S_ii   --------------------------
	.section	.text._Z6matmulPfS_S_ii,"ax",@progbits
	.align	128
        .global         _Z6matmulPfS_S_ii
        .type           _Z6matmulPfS_S_ii,@function
        .size           _Z6matmulPfS_S_ii,(.L_x_3 - _Z6matmulPfS_S_ii)
        .other          _Z6matmulPfS_S_ii,@"STO_CUDA_ENTRY STV_DEFAULT"
_Z6matmulPfS_S_ii:
.text._Z6matmulPfS_S_ii:
[----:B------:R-:W-:Y:S01]  /*0000*/  LDC R1, c[0x0][0x37c] ;  /* 0x0000df00ff017b82 */ /* 0x000fe20000000800 */
[----:B------:R-:W0:Y:S01]  /*0010*/  LDCU UR8, c[0x0][0x398] ;  /* 0x00007300ff0877ac */ /* 0x000e220008000800 */
[----:B------:R-:W-:Y:S01]  /*0020*/  HFMA2 R29, -RZ, RZ, 0, 0 ;  /* 0x00000000ff1d7431 */ /* 0x000fe200000001ff */
[----:B------:R-:W1:Y:S01]  /*0030*/  LDCU.64 UR6, c[0x0][0x358] ;  /* 0x00006b00ff0677ac */ /* 0x000e620008000a00 */
[----:B0-----:R-:W-:-:S09]  /*0040*/  UISETP.GE.AND UP0, UPT, UR8, 0x1, UPT ;  /* 0x000000010800788c */ /* 0x001fd2000bf06270 */
[----:B-1----:R-:W-:Y:S05]  /*0050*/  BRA.U !UP0, `(.L_x_0) ;  /* 0x0000000508907547 */ /* 0x002fea000b800000 */
[----:B------:R-:W0:Y:S01]  /*0060*/  S2R R0, SR_TID.Y ;  /* 0x0000000000007919 */ /* 0x000e220000002200 */
[----:B------:R-:W0:Y:S01]  /*0070*/  S2UR UR4, SR_CTAID.Y ;  /* 0x00000000000479c3 */ /* 0x000e220000002600 */
[----:B------:R-:W1:Y:S01]  /*0080*/  LDCU.64 UR10, c[0x0][0x380] ;  /* 0x00007000ff0a77ac */ /* 0x000e620008000a00 */
[----:B------:R-:W-:Y:S01]  /*0090*/  MOV R29, RZ ;  /* 0x000000ff001d7202 */ /* 0x000fe20000000f00 */
[----:B------:R-:W2:Y:S01]  /*00a0*/  S2R R16, SR_TID.X ;  /* 0x0000000000107919 */ /* 0x000ea20000002100 */
[----:B------:R-:W3:Y:S04]  /*00b0*/  S2R R5, SR_CTAID.X ;  /* 0x0000000000057919 */ /* 0x000ee80000002500 */
[----:B------:R-:W4:Y:S01]  /*00c0*/  S2UR UR5, SR_CgaCtaId ;  /* 0x00000000000579c3 */ /* 0x000f220000008800 */
[----:B0-----:R-:W-:Y:S01]  /*00d0*/  IADD3 R0, P0, PT, R0, UR4, RZ ;  /* 0x0000000400007c10 */ /* 0x001fe2000ff1e0ff */
[----:B------:R-:W-:-:S02]  /*00e0*/  UMOV UR4, 0x400 ;  /* 0x0000040000047882 */ /* 0x000fc40000000000 */
[----:B----4-:R-:W-:Y:S01]  /*00f0*/  ULEA UR5, UR5, UR4, 0x18 ;  /* 0x0000000405057291 */ /* 0x010fe2000f8ec0ff */
[----:B--2---:R-:W-:Y:S01]  /*0100*/  IMAD.WIDE.U32 R2, R16, 0x4, RZ ;  /* 0x0000000410027825 */ /* 0x004fe200078e00ff */
[----:B------:R-:W-:Y:S01]  /*0110*/  IADD3.X R9, PT, PT, RZ, RZ, RZ, P0, !PT ;  /* 0x000000ffff097210 */ /* 0x000fe200007fe4ff */
[----:B------:R-:W-:Y:S01]  /*0120*/  UMOV UR4, URZ ;  /* 0x000000ff00047c82 */ /* 0x000fe20008000000 */
[C---:B------:R-:W-:Y:S02]  /*0130*/  SHF.L.U32 R7, R0.reuse, 0xd, RZ ;  /* 0x0000000d00077819 */ /* 0x040fe400000006ff */
[----:B------:R-:W-:Y:S02]  /*0140*/  SHF.L.U64.HI R9, R0, 0xd, R9 ;  /* 0x0000000d00097819 */ /* 0x000fe40000010209 */
[----:B------:R-:W-:Y:S02]  /*0150*/  LOP3.LUT R2, R7, R2, RZ, 0xfc, !PT ;  /* 0x0000000207027212 */ /* 0x000fe400078efcff */
[----:B------:R-:W-:-:S02]  /*0160*/  LOP3.LUT R3, R9, R3, RZ, 0xfc, !PT ;  /* 0x0000000309037212 */ /* 0x000fc400078efcff */
[----:B-1----:R-:W-:Y:S02]  /*0170*/  IADD3 R2, P0, PT, R2, UR10, RZ ;  /* 0x0000000a02027c10 */ /* 0x002fe4000ff1e0ff */
[----:B---3--:R-:W-:Y:S02]  /*0180*/  LEA R0, R5, R16, 0x4 ;  /* 0x0000001005007211 */ /* 0x008fe400078e20ff */
[----:B------:R-:W-:Y:S02]  /*0190*/  IADD3.X R3, PT, PT, R3, UR11, RZ, P0, !PT ;  /* 0x0000000b03037c10 */ /* 0x000fe400087fe4ff */
[----:B------:R-:W-:Y:S02]  /*01a0*/  IADD3 R0, PT, PT, R0, 0x4000, RZ ;  /* 0x0000400000007810 */ /* 0x000fe40007ffe0ff */
[----:B------:R-:W-:-:S07]  /*01b0*/  LEA R16, R16, UR5, 0x2 ;  /* 0x0000000510107c11 */ /* 0x000fce000f8e10ff */
.L_x_1:
[----:B------:R-:W2:Y:S01]  /*01c0*/  LDG.E R11, desc[UR6][R2.64] ;  /* 0x00000006020b7981 */ /* 0x000ea2000c1e1900 */
[----:B------:R-:W0:Y:S01]  /*01d0*/  LDC.64 R4, c[0x0][0x388] ;  /* 0x0000e200ff047b82 */ /* 0x000e220000000a00 */
[----:B------:R-:W-:-:S05]  /*01e0*/  IADD3 R9, PT, PT, R0, -0x4000, RZ ;  /* 0xffffc00000097810 */ /* 0x000fca0007ffe0ff */
[----:B0-----:R-:W-:Y:S01]  /*01f0*/  IMAD.WIDE.U32 R8, R9, 0x4, R4 ;  /* 0x0000000409087825 */ /* 0x001fe200078e0004 */
[C---:B------:R-:W-:Y:S02]  /*0200*/  IADD3 R13, PT, PT, R0.reuse, -0x3800, RZ ;  /* 0xffffc800000d7810 */ /* 0x040fe40007ffe0ff */
[----:B------:R-:W-:-:S03]  /*0210*/  IADD3 R19, PT, PT, R0, -0x3000, RZ ;  /* 0xffffd00000137810 */ /* 0x000fc60007ffe0ff */
[----:B------:R-:W-:-:S04]  /*0220*/  IMAD.WIDE.U32 R12, R13, 0x4, R4 ;  /* 0x000000040d0c7825 */ /* 0x000fc800078e0004 */
[--C-:B------:R-:W-:Y:S01]  /*0230*/  IMAD.WIDE.U32 R18, R19, 0x4, R4.reuse ;  /* 0x0000000413127825 */ /* 0x100fe200078e0004 */
[C---:B------:R-:W-:Y:S01]  /*0240*/  IADD3 R21, PT, PT, R0.reuse, -0x2800, RZ ;  /* 0xffffd80000157810 */ /* 0x040fe20007ffe0ff */
[----:B--2---:R-:W-:Y:S01]  /*0250*/  STS [R16], R11 ;  /* 0x0000000b10007388 */ /* 0x004fe20000000800 */
[----:B------:R-:W-:Y:S06]  /*0260*/  BAR.SYNC.DEFER_BLOCKING 0x0 ;  /* 0x0000000000007b1d */ /* 0x000fec0000010000 */
[----:B------:R0:W2:Y:S04]  /*0270*/  LDG.E R25, desc[UR6][R8.64] ;  /* 0x0000000608197981 */ /* 0x0000a8000c1e1900 */
[----:B------:R1:W3:Y:S04]  /*0280*/  LDG.E R6, desc[UR6][R12.64] ;  /* 0x000000060c067981 */ /* 0x0002e8000c1e1900 */
[----:B------:R4:W5:Y:S01]  /*0290*/  LDG.E R7, desc[UR6][R18.64] ;  /* 0x0000000612077981 */ /* 0x000962000c1e1900 */
[C---:B------:R-:W-:Y:S01]  /*02a0*/  IADD3 R27, PT, PT, R0.reuse, -0x2000, RZ ;  /* 0xffffe000001b7810 */ /* 0x040fe20007ffe0ff */
[--C-:B------:R-:W-:Y:S01]  /*02b0*/  IMAD.WIDE.U32 R20, R21, 0x4, R4.reuse ;  /* 0x0000000415147825 */ /* 0x100fe200078e0004 */
[----:B------:R-:W-:Y:S01]  /*02c0*/  IADD3 R17, PT, PT, R0, -0x1800, RZ ;  /* 0xffffe80000117810 */ /* 0x000fe20007ffe0ff */
[----:B0-----:R-:W2:Y:S02]  /*02d0*/  LDS.128 R8, [UR5] ;  /* 0x00000005ff087984 */ /* 0x001ea40008000c00 */
[----:B------:R-:W-:-:S02]  /*02e0*/  IMAD.WIDE.U32 R26, R27, 0x4, R4 ;  /* 0x000000041b1a7825 */ /* 0x000fc400078e0004 */
[----:B------:R-:W5:Y:S04]  /*02f0*/  LDG.E R14, desc[UR6][R20.64] ;  /* 0x00000006140e7981 */ /* 0x000f68000c1e1900 */
[----:B------:R0:W5:Y:S01]  /*0300*/  LDG.E R15, desc[UR6][R26.64] ;  /* 0x000000061a0f7981 */ /* 0x000162000c1e1900 */
[----:B-1----:R-:W-:Y:S01]  /*0310*/  IMAD.WIDE.U32 R12, R17, 0x4, R4 ;  /* 0x00000004110c7825 */ /* 0x002fe200078e0004 */
[----:B------:R-:W-:-:S05]  /*0320*/  IADD3 R23, PT, PT, R0, -0x1000, RZ ;  /* 0xfffff00000177810 */ /* 0x000fca0007ffe0ff */
[--C-:B------:R-:W-:Y:S01]  /*0330*/  IMAD.WIDE.U32 R22, R23, 0x4, R4.reuse ;  /* 0x0000000417167825 */ /* 0x100fe200078e0004 */
[----:B------:R-:W5:Y:S04]  /*0340*/  LDG.E R12, desc[UR6][R12.64] ;  /* 0x000000060c0c7981 */ /* 0x000f68000c1e1900 */
[----:B------:R1:W5:Y:S01]  /*0350*/  LDG.E R13, desc[UR6][R22.64] ;  /* 0x00000006160d7981 */ /* 0x000362000c1e1900 */
[C---:B----4-:R-:W-:Y:S01]  /*0360*/  IADD3 R19, PT, PT, R0.reuse, -0x800, RZ ;  /* 0xfffff80000137810 */ /* 0x050fe20007ffe0ff */
[C---:B0-----:R-:W-:Y:S01]  /*0370*/  IMAD.WIDE.U32 R26, R0.reuse, 0x4, R4 ;  /* 0x00000004001a7825 */ /* 0x041fe200078e0004 */
[----:B------:R-:W-:-:S03]  /*0380*/  IADD3 R21, PT, PT, R0, 0x800, RZ ;  /* 0x0000080000157810 */ /* 0x000fc60007ffe0ff */
[--C-:B------:R-:W-:Y:S01]  /*0390*/  IMAD.WIDE.U32 R18, R19, 0x4, R4.reuse ;  /* 0x0000000413127825 */ /* 0x100fe200078e0004 */
[C---:B------:R-:W-:Y:S01]  /*03a0*/  IADD3 R24, PT, PT, R0.reuse, 0x1000, RZ ;  /* 0x0000100000187810 */ /* 0x040fe20007ffe0ff */
[----:B------:R-:W4:Y:S02]  /*03b0*/  LDG.E R17, desc[UR6][R26.64] ;  /* 0x000000061a117981 */ /* 0x000f24000c1e1900 */
[--C-:B------:R-:W-:Y:S02]  /*03c0*/  IMAD.WIDE.U32 R20, R21, 0x4, R4.reuse ;  /* 0x0000000415147825 */ /* 0x100fe400078e0004 */
[----:B------:R0:W4:Y:S01]  /*03d0*/  LDG.E R18, desc[UR6][R18.64] ;  /* 0x0000000612127981 */ /* 0x000122000c1e1900 */
[----:B------:R-:W-:Y:S01]  /*03e0*/  IADD3 R28, PT, PT, R0, 0x1800, RZ ;  /* 0x00001800001c7810 */ /* 0x000fe20007ffe0ff */
[----:B-1----:R-:W-:Y:S02]  /*03f0*/  IMAD.WIDE.U32 R22, R24, 0x4, R4 ;  /* 0x0000000418167825 */ /* 0x002fe400078e0004 */
[----:B------:R-:W4:Y:S04]  /*0400*/  LDG.E R20, desc[UR6][R20.64] ;  /* 0x0000000614147981 */ /* 0x000f28000c1e1900 */
[----:B------:R-:W4:Y:S01]  /*0410*/  LDG.E R23, desc[UR6][R22.64] ;  /* 0x0000000616177981 */ /* 0x000f22000c1e1900 */
[----:B0-----:R-:W-:Y:S01]  /*0420*/  IADD3 R19, PT, PT, R0, 0x2800, RZ ;  /* 0x0000280000137810 */ /* 0x001fe20007ffe0ff */
[----:B--2---:R-:W-:Y:S01]  /*0430*/  FFMA R25, R8, R25, R29 ;  /* 0x0000001908197223 */ /* 0x004fe2000000001d */
[----:B------:R-:W-:Y:S01]  /*0440*/  IADD3 R8, PT, PT, R0, 0x2000, RZ ;  /* 0x0000200000087810 */ /* 0x000fe20007ffe0ff */
[----:B------:R-:W-:-:S04]  /*0450*/  IMAD.WIDE.U32 R28, R28, 0x4, R4 ;  /* 0x000000041c1c7825 */ /* 0x000fc800078e0004 */
[----:B------:R-:W-:Y:S01]  /*0460*/  IMAD.WIDE.U32 R26, R8, 0x4, R4 ;  /* 0x00000004081a7825 */ /* 0x000fe200078e0004 */
[----:B------:R0:W2:Y:S01]  /*0470*/  LDG.E R24, desc[UR6][R28.64] ;  /* 0x000000061c187981 */ /* 0x0000a2000c1e1900 */
[----:B------:R-:W-:-:S03]  /*0480*/  IADD3 R8, PT, PT, R0, 0x3800, RZ ;  /* 0x0000380000087810 */ /* 0x000fc60007ffe0ff */
[----:B------:R1:W2:Y:S01]  /*0490*/  LDG.E R21, desc[UR6][R26.64] ;  /* 0x000000061a157981 */ /* 0x0002a2000c1e1900 */
[----:B0-----:R-:W-:Y:S01]  /*04a0*/  IMAD.WIDE.U32 R28, R19, 0x4, R4 ;  /* 0x00000004131c7825 */ /* 0x001fe200078e0004 */
[----:B------:R-:W-:-:S04]  /*04b0*/  IADD3 R19, PT, PT, R0, 0x3000, RZ ;  /* 0x0000300000137810 */ /* 0x000fc80007ffe0ff */
[----:B------:R0:W2:Y:S01]  /*04c0*/  LDG.E R22, desc[UR6][R28.64] ;  /* 0x000000061c167981 */ /* 0x0000a2000c1e1900 */
[----:B-1----:R-:W-:-:S06]  /*04d0*/  IMAD.WIDE.U32 R26, R8, 0x4, R4 ;  /* 0x00000004081a7825 */ /* 0x002fcc00078e0004 */
[----:B------:R-:W2:Y:S01]  /*04e0*/  LDG.E R26, desc[UR6][R26.64] ;  /* 0x000000061a1a7981 */ /* 0x000ea2000c1e1900 */
[----:B0-----:R-:W-:-:S05]  /*04f0*/  IMAD.WIDE.U32 R28, R19, 0x4, R4 ;  /* 0x00000004131c7825 */ /* 0x001fca00078e0004 */
[----:B------:R-:W2:Y:S01]  /*0500*/  LDG.E R19, desc[UR6][R28.64] ;  /* 0x000000061c137981 */ /* 0x000ea2000c1e1900 */
[----:B---3--:R-:W-:-:S04]  /*0510*/  FFMA R6, R6, R9, R25 ;  /* 0x0000000906067223 */ /* 0x008fc80000000019 */
[----:B-----5:R-:W-:Y:S02]  /*0520*/  FFMA R9, R7, R10, R6 ;  /* 0x0000000a07097223 */ /* 0x020fe40000000006 */
[----:B------:R-:W0:Y:S02]  /*0530*/  LDS.128 R4, [UR5+0x10] ;  /* 0x00001005ff047984 */ /* 0x000e240008000c00 */
[----:B------:R-:W-:-:S04]  /*0540*/  FFMA R9, R14, R11, R9 ;  /* 0x0000000b0e097223 */ /* 0x000fc80000000009 */
[----:B0-----:R-:W-:Y:S02]  /*0550*/  FFMA R15, R4, R15, R9 ;  /* 0x0000000f040f7223 */ /* 0x001fe40000000009 */
[----:B------:R-:W0:Y:S02]  /*0560*/  LDS.128 R8, [UR5+0x20] ;  /* 0x00002005ff087984 */ /* 0x000e240008000c00 */
[----:B------:R-:W-:-:S04]  /*0570*/  FFMA R12, R12, R5, R15 ;  /* 0x000000050c0c7223 */ /* 0x000fc8000000000f */
[----:B------:R-:W-:Y:S02]  /*0580*/  FFMA R5, R13, R6, R12 ;  /* 0x000000060d057223 */ /* 0x000fe4000000000c */
[----:B------:R-:W1:Y:S02]  /*0590*/  LDS.128 R12, [UR5+0x30] ;  /* 0x00003005ff0c7984 */ /* 0x000e640008000c00 */
[----:B----4-:R-:W-:Y:S01]  /*05a0*/  FFMA R5, R18, R7, R5 ;  /* 0x0000000712057223 */ /* 0x010fe20000000005 */
[----:B------:R-:W-:-:S04]  /*05b0*/  UIADD3 UR4, UPT, UPT, UR4, 0x10, URZ ;  /* 0x0000001004047890 */ /* 0x000fc8000fffe0ff */
[----:B------:R-:W-:Y:S01]  /*05c0*/  UISETP.GE.AND UP0, UPT, UR4, UR8, UPT ;  /* 0x000000080400728c */ /* 0x000fe2000bf06270 */
[----:B------:R-:W-:Y:S01]  /*05d0*/  BAR.SYNC.DEFER_BLOCKING 0x0 ;  /* 0x0000000000007b1d */ /* 0x000fe20000010000 */
[----:B0-----:R-:W-:-:S04]  /*05e0*/  FFMA R5, R8, R17, R5 ;  /* 0x0000001108057223 */ /* 0x001fc80000000005 */
[----:B------:R-:W-:-:S04]  /*05f0*/  FFMA R20, R20, R9, R5 ;  /* 0x0000000914147223 */ /* 0x000fc80000000005 */
[----:B------:R-:W-:Y:S01]  /*0600*/  FFMA R23, R23, R10, R20 ;  /* 0x0000000a17177223 */ /* 0x000fe20000000014 */
[----:B------:R-:W-:Y:S02]  /*0610*/  IADD3 R2, P0, PT, R2, 0x40, RZ ;  /* 0x0000004002027810 */ /* 0x000fe40007f1e0ff */
[----:B------:R-:W-:Y:S02]  /*0620*/  IADD3 R0, PT, PT, R0, 0x8000, RZ ;  /* 0x0000800000007810 */ /* 0x000fe40007ffe0ff */
[----:B------:R-:W-:Y:S01]  /*0630*/  IADD3.X R3, PT, PT, RZ, R3, RZ, P0, !PT ;  /* 0x00000003ff037210 */ /* 0x000fe200007fe4ff */
[----:B--2---:R-:W-:-:S04]  /*0640*/  FFMA R11, R24, R11, R23 ;  /* 0x0000000b180b7223 */ /* 0x004fc80000000017 */
[----:B-1----:R-:W-:-:S04]  /*0650*/  FFMA R11, R12, R21, R11 ;  /* 0x000000150c0b7223 */ /* 0x002fc8000000000b */
[----:B------:R-:W-:-:S04]  /*0660*/  FFMA R22, R22, R13, R11 ;  /* 0x0000000d16167223 */ /* 0x000fc8000000000b */
[----:B------:R-:W-:-:S04]  /*0670*/  FFMA R19, R19, R14, R22 ;  /* 0x0000000e13137223 */ /* 0x000fc80000000016 */
[----:B------:R-:W-:Y:S01]  /*0680*/  FFMA R29, R26, R15, R19 ;  /* 0x0000000f1a1d7223 */ /* 0x000fe20000000013 */
[----:B------:R-:W-:Y:S06]  /*0690*/  BRA.U !UP0, `(.L_x_1) ;  /* 0xfffffff908c87547 */ /* 0x000fec000b83ffff */
.L_x_0:
[----:B------:R-:W0:Y:S01]  /*06a0*/  S2R R4, SR_CTAID.X ;  /* 0x0000000000047919 */ /* 0x000e220000002500 */
[----:B------:R-:W1:Y:S01]  /*06b0*/  S2UR UR4, SR_CTAID.Y ;  /* 0x00000000000479c3 */ /* 0x000e620000002600 */
[----:B------:R-:W0:Y:S01]  /*06c0*/  S2R R5, SR_TID.X ;  /* 0x0000000000057919 */ /* 0x000e220000002100 */
[----:B------:R-:W1:Y:S06]  /*06d0*/  S2R R0, SR_TID.Y ;  /* 0x0000000000007919 */ /* 0x000e6c0000002200 */
[----:B------:R-:W2:Y:S01]  /*06e0*/  LDC.64 R2, c[0x0][0x390] ;  /* 0x0000e400ff027b82 */ /* 0x000ea20000000a00 */
[----:B0-----:R-:W-:-:S02]  /*06f0*/  LEA R5, R4, R5, 0x4 ;  /* 0x0000000504057211 */ /* 0x001fc400078e20ff */
[----:B-1----:R-:W-:-:S04]  /*0700*/  IADD3 R0, PT, PT, R0, UR4, RZ ;  /* 0x0000000400007c10 */ /* 0x002fc8000fffe0ff */
[----:B------:R-:W-:-:S05]  /*0710*/  LEA R5, R0, R5, 0xb ;  /* 0x0000000500057211 */ /* 0x000fca00078e58ff */
[----:B--2---:R-:W-:-:S05]  /*0720*/  IMAD.WIDE.U32 R2, R5, 0x4, R2 ;  /* 0x0000000405027825 */ /* 0x004fca00078e0002 */
[----:B------:R-:W-:Y:S01]  /*0730*/  STG.E desc[UR6][R2.64], R29 ;  /* 0x0000001d02007986 */ /* 0x000fe2000c101906 */
[----:B------:R-:W-:Y:S05]  /*0740*/  EXIT ;  /* 0x000000000000794d */ /* 0x000fea0003800000 */
.L_x_2:
[----:B------:R-:W-:-:S00]  /*0750*/  BRA `(.L_x_2) ;  /* 0xfffffffc00fc7947 */ /* 0x000fc0000383ffff */
[----:B------:R-:W-:-:S00]  /*0760*/  NOP ;  /* 0x0000000000007918 */ /* 0x000fc00000000000 */
        /* <DEDUP_REMOVED lines=9> */
.L_x_3:


//--------------------- .nv.shared._Z6matmulPfS_S_ii --------------------------
	.section	.nv.shared._Z6matmulPfS_S_ii,"aw",@nobits
	.sectionflags	@""
	.align	4
.nv.shared._Z6matmulPfS_S_ii:
	.zero		1088


//--------------------- .nv.shared.reserved.0     --------------------------
	.section	.nv.shared.reserved.0,"aw",@nobits
	.weak		__nv_reservedSMEM_offset_0_alias
	.size		__nv_reservedSMEM_offset_0_alias, 0, 64
	.other		__nv_reservedSMEM_offset_0_alias,@"STO_CUDA_RESERVED_SHARED STV_DEFAULT"
__nv_reservedSMEM_offset_0_alias:
	.zero		0
	.zero		64


//--------------------- .nv.constant0._Z6matmulPfS_S_ii --------------------------
	.section	.nv.constant0._Z6matmulPfS_S_ii,"a",@progbits
	.sectionflags	@""
	.align	4
.nv.constant0._Z6matmulPfS_S_ii:
	.zero		928


//--------------------- SYMBOLS --------------------------

	.type		.nv.reservedSmem.offset0,@object
	.size		.nv.reservedSmem.offset0,0x4
	.type		.nv.reservedSmem.cap,@object
	.size		.nv.reservedSmem.cap,0x4
